//
// Generated by NVIDIA NVVM Compiler
//
// Compiler Build ID: CL-36424714
// Cuda compilation tools, release 13.0, V13.0.88
// Based on NVVM 20.0.0
//

.version 9.0
.target sm_100
.address_size 64

	// .globl	ConstructTours

.visible .entry ConstructTours(
	.param .u64 .ptr .align 1 ConstructTours_param_0,
	.param .u64 .ptr .align 1 ConstructTours_param_1,
	.param .u64 .ptr .align 1 ConstructTours_param_2,
	.param .u32 ConstructTours_param_3,
	.param .u32 ConstructTours_param_4
)
{
	.reg .pred 	%p<13>;
	.reg .b32 	%r<43>;
	.reg .b64 	%rd<20>;
	.reg .b64 	%fd<9>;

	ld.param.u64 	%rd7, [ConstructTours_param_0];
	ld.param.u64 	%rd8, [ConstructTours_param_1];
	ld.param.u64 	%rd9, [ConstructTours_param_2];
	ld.param.u32 	%r20, [ConstructTours_param_3];
	ld.param.u32 	%r19, [ConstructTours_param_4];
	mov.u32 	%r21, %ctaid.x;
	mov.u32 	%r22, %ntid.x;
	mov.u32 	%r23, %tid.x;
	mad.lo.s32 	%r1, %r21, %r22, %r23;
	setp.ge.s32 	%p1, %r1, %r20;
	@%p1 bra 	$L__BB0_16;
	cvta.to.global.u64 	%rd10, %rd8;
	mul.lo.s32 	%r24, %r19, %r1;
	mul.wide.s32 	%rd11, %r24, 4;
	add.s64 	%rd1, %rd10, %rd11;
	mov.b32 	%r25, 0;
	st.global.u32 	[%rd1], %r25;
	setp.lt.s32 	%p2, %r19, 2;
	@%p2 bra 	$L__BB0_16;
	cvta.to.global.u64 	%rd2, %rd7;
	cvta.to.global.u64 	%rd3, %rd9;
	mov.b32 	%r35, 1;
$L__BB0_3:
	mul.wide.u32 	%rd12, %r35, 4;
	add.s64 	%rd4, %rd1, %rd12;
	ld.global.u32 	%r29, [%rd4+-4];
	mul.lo.s32 	%r3, %r29, %r19;
	neg.s32 	%r4, %r35;
	mov.b32 	%r42, -1;
	mov.f64 	%fd7, 0d0000000000000000;
	mov.b32 	%r36, 0;
$L__BB0_4:
	add.s32 	%r7, %r36, %r3;
	mul.wide.s32 	%rd13, %r7, 8;
	add.s64 	%rd14, %rd2, %rd13;
	ld.global.f64 	%fd5, [%rd14];
	setp.leu.f64 	%p3, %fd5, 0d0000000000000000;
	mov.u32 	%r38, %r4;
	mov.u64 	%rd19, %rd1;
	@%p3 bra 	$L__BB0_8;
	bra.uni 	$L__BB0_6;
$L__BB0_5:
	add.s64 	%rd19, %rd19, 4;
	add.s32 	%r38, %r38, 1;
	setp.eq.s32 	%p5, %r38, 0;
	@%p5 bra 	$L__BB0_7;
$L__BB0_6:
	ld.global.u32 	%r30, [%rd19];
	setp.eq.s32 	%p4, %r30, %r36;
	@%p4 bra 	$L__BB0_8;
	bra.uni 	$L__BB0_5;
$L__BB0_7:
	add.s64 	%rd16, %rd3, %rd13;
	ld.global.f64 	%fd6, [%rd16];
	setp.gt.f64 	%p6, %fd6, %fd7;
	selp.b32 	%r42, %r36, %r42, %p6;
	selp.f64 	%fd7, %fd6, %fd7, %p6;
$L__BB0_8:
	add.s32 	%r36, %r36, 1;
	setp.ne.s32 	%p7, %r36, %r19;
	@%p7 bra 	$L__BB0_4;
	setp.ne.s32 	%p8, %r42, -1;
	@%p8 bra 	$L__BB0_15;
	mov.b32 	%r40, 0;
$L__BB0_11:
	mov.u32 	%r42, %r40;
	mov.b32 	%r41, 0;
	bra.uni 	$L__BB0_13;
$L__BB0_12:
	add.s32 	%r41, %r41, 1;
	setp.eq.s32 	%p10, %r41, %r35;
	@%p10 bra 	$L__BB0_15;
$L__BB0_13:
	mul.wide.u32 	%rd17, %r41, 4;
	add.s64 	%rd18, %rd1, %rd17;
	ld.global.u32 	%r33, [%rd18];
	setp.ne.s32 	%p9, %r33, %r42;
	@%p9 bra 	$L__BB0_12;
	add.s32 	%r40, %r42, 1;
	setp.ne.s32 	%p11, %r40, %r19;
	mov.b32 	%r42, -1;
	@%p11 bra 	$L__BB0_11;
$L__BB0_15:
	st.global.u32 	[%rd4], %r42;
	add.s32 	%r35, %r35, 1;
	setp.ne.s32 	%p12, %r35, %r19;
	@%p12 bra 	$L__BB0_3;
$L__BB0_16:
	ret;

}
	// .globl	UpdatePheromones
.visible .entry UpdatePheromones(
	.param .u64 .ptr .align 1 UpdatePheromones_param_0,
	.param .u64 .ptr .align 1 UpdatePheromones_param_1,
	.param .u32 UpdatePheromones_param_2,
	.param .u32 UpdatePheromones_param_3
)
{
	.reg .pred 	%p<58>;
	.reg .b32 	%r<123>;
	.reg .b64 	%rd<110>;
	.reg .b64 	%fd<31>;

	ld.param.u64 	%rd20, [UpdatePheromones_param_0];
	ld.param.u64 	%rd21, [UpdatePheromones_param_1];
	ld.param.u32 	%r50, [UpdatePheromones_param_2];
	ld.param.u32 	%r51, [UpdatePheromones_param_3];
	cvta.to.global.u64 	%rd1, %rd20;
	cvta.to.global.u64 	%rd2, %rd21;
	mov.u32 	%r52, %ctaid.x;
	mov.u32 	%r53, %ntid.x;
	mov.u32 	%r54, %tid.x;
	mad.lo.s32 	%r1, %r52, %r53, %r54;
	setp.ge.s32 	%p1, %r1, %r51;
	min.s32 	%r55, %r51, %r50;
	setp.lt.s32 	%p2, %r55, 1;
	or.pred  	%p3, %p2, %p1;
	@%p3 bra 	$L__BB1_43;
	add.s32 	%r57, %r1, 1;
	and.b32  	%r2, %r50, 7;
	rem.s32 	%r3, %r57, %r51;
	and.b32  	%r4, %r50, 2147483640;
	neg.s32 	%r5, %r4;
	mul.wide.u32 	%rd3, %r51, 4;
	shl.b32 	%r6, %r51, 3;
	mul.wide.u32 	%rd4, %r51, 8;
	mul.wide.u32 	%rd5, %r51, 12;
	mul.wide.u32 	%rd6, %r51, 16;
	mul.wide.u32 	%rd7, %r51, 20;
	mul.wide.u32 	%rd8, %r51, 24;
	mul.wide.u32 	%rd9, %r51, 28;
	mov.b32 	%r116, 0;
$L__BB1_2:
	setp.lt.u32 	%p4, %r50, 8;
	mov.b32 	%r121, 0;
	@%p4 bra 	$L__BB1_21;
	mov.u32 	%r117, %r1;
	mov.u32 	%r118, %r3;
	mov.u32 	%r119, %r5;
$L__BB1_4:
	.pragma "nounroll";
	mul.wide.s32 	%rd22, %r118, 4;
	add.s64 	%rd10, %rd2, %rd22;
	mul.wide.s32 	%rd23, %r117, 4;
	add.s64 	%rd11, %rd2, %rd23;
	ld.global.u32 	%r11, [%rd11];
	ld.global.u32 	%r59, [%rd10];
	setp.eq.s32 	%p5, %r11, -1;
	setp.eq.s32 	%p6, %r59, -1;
	or.pred  	%p7, %p5, %p6;
	@%p7 bra 	$L__BB1_6;
	mad.lo.s32 	%r60, %r11, %r51, %r59;
	mul.wide.s32 	%rd24, %r60, 8;
	add.s64 	%rd25, %rd1, %rd24;
	atom.global.add.f64 	%fd1, [%rd25], 0d3FF0000000000000;
	mad.lo.s32 	%r61, %r59, %r51, %r11;
	mul.wide.s32 	%rd26, %r61, 8;
	add.s64 	%rd27, %rd1, %rd26;
	atom.global.add.f64 	%fd2, [%rd27], 0d3FF0000000000000;
$L__BB1_6:
	add.s64 	%rd28, %rd11, %rd3;
	ld.global.u32 	%r13, [%rd28];
	add.s64 	%rd29, %rd10, %rd3;
	ld.global.u32 	%r62, [%rd29];
	setp.eq.s32 	%p8, %r13, -1;
	setp.eq.s32 	%p9, %r62, -1;
	or.pred  	%p10, %p8, %p9;
	@%p10 bra 	$L__BB1_8;
	mad.lo.s32 	%r63, %r13, %r51, %r62;
	mul.wide.s32 	%rd30, %r63, 8;
	add.s64 	%rd31, %rd1, %rd30;
	atom.global.add.f64 	%fd3, [%rd31], 0d3FF0000000000000;
	mad.lo.s32 	%r64, %r62, %r51, %r13;
	mul.wide.s32 	%rd32, %r64, 8;
	add.s64 	%rd33, %rd1, %rd32;
	atom.global.add.f64 	%fd4, [%rd33], 0d3FF0000000000000;
$L__BB1_8:
	add.s64 	%rd34, %rd11, %rd4;
	ld.global.u32 	%r15, [%rd34];
	add.s64 	%rd35, %rd10, %rd4;
	ld.global.u32 	%r65, [%rd35];
	setp.eq.s32 	%p11, %r15, -1;
	setp.eq.s32 	%p12, %r65, -1;
	or.pred  	%p13, %p11, %p12;
	@%p13 bra 	$L__BB1_10;
	mad.lo.s32 	%r66, %r15, %r51, %r65;
	mul.wide.s32 	%rd36, %r66, 8;
	add.s64 	%rd37, %rd1, %rd36;
	atom.global.add.f64 	%fd5, [%rd37], 0d3FF0000000000000;
	mad.lo.s32 	%r67, %r65, %r51, %r15;
	mul.wide.s32 	%rd38, %r67, 8;
	add.s64 	%rd39, %rd1, %rd38;
	atom.global.add.f64 	%fd6, [%rd39], 0d3FF0000000000000;
$L__BB1_10:
	add.s64 	%rd40, %rd11, %rd5;
	ld.global.u32 	%r17, [%rd40];
	add.s64 	%rd41, %rd10, %rd5;
	ld.global.u32 	%r68, [%rd41];
	setp.eq.s32 	%p14, %r17, -1;
	setp.eq.s32 	%p15, %r68, -1;
	or.pred  	%p16, %p14, %p15;
	@%p16 bra 	$L__BB1_12;
	mad.lo.s32 	%r69, %r17, %r51, %r68;
	mul.wide.s32 	%rd42, %r69, 8;
	add.s64 	%rd43, %rd1, %rd42;
	atom.global.add.f64 	%fd7, [%rd43], 0d3FF0000000000000;
	mad.lo.s32 	%r70, %r68, %r51, %r17;
	mul.wide.s32 	%rd44, %r70, 8;
	add.s64 	%rd45, %rd1, %rd44;
	atom.global.add.f64 	%fd8, [%rd45], 0d3FF0000000000000;
$L__BB1_12:
	add.s64 	%rd46, %rd11, %rd6;
	ld.global.u32 	%r19, [%rd46];
	add.s64 	%rd47, %rd10, %rd6;
	ld.global.u32 	%r71, [%rd47];
	setp.eq.s32 	%p17, %r19, -1;
	setp.eq.s32 	%p18, %r71, -1;
	or.pred  	%p19, %p17, %p18;
	@%p19 bra 	$L__BB1_14;
	mad.lo.s32 	%r72, %r19, %r51, %r71;
	mul.wide.s32 	%rd48, %r72, 8;
	add.s64 	%rd49, %rd1, %rd48;
	atom.global.add.f64 	%fd9, [%rd49], 0d3FF0000000000000;
	mad.lo.s32 	%r73, %r71, %r51, %r19;
	mul.wide.s32 	%rd50, %r73, 8;
	add.s64 	%rd51, %rd1, %rd50;
	atom.global.add.f64 	%fd10, [%rd51], 0d3FF0000000000000;
$L__BB1_14:
	add.s64 	%rd52, %rd11, %rd7;
	ld.global.u32 	%r21, [%rd52];
	add.s64 	%rd53, %rd10, %rd7;
	ld.global.u32 	%r74, [%rd53];
	setp.eq.s32 	%p20, %r21, -1;
	setp.eq.s32 	%p21, %r74, -1;
	or.pred  	%p22, %p20, %p21;
	@%p22 bra 	$L__BB1_16;
	mad.lo.s32 	%r75, %r21, %r51, %r74;
	mul.wide.s32 	%rd54, %r75, 8;
	add.s64 	%rd55, %rd1, %rd54;
	atom.global.add.f64 	%fd11, [%rd55], 0d3FF0000000000000;
	mad.lo.s32 	%r76, %r74, %r51, %r21;
	mul.wide.s32 	%rd56, %r76, 8;
	add.s64 	%rd57, %rd1, %rd56;
	atom.global.add.f64 	%fd12, [%rd57], 0d3FF0000000000000;
$L__BB1_16:
	add.s64 	%rd58, %rd11, %rd8;
	ld.global.u32 	%r23, [%rd58];
	add.s64 	%rd59, %rd10, %rd8;
	ld.global.u32 	%r77, [%rd59];
	setp.eq.s32 	%p23, %r23, -1;
	setp.eq.s32 	%p24, %r77, -1;
	or.pred  	%p25, %p23, %p24;
	@%p25 bra 	$L__BB1_18;
	mad.lo.s32 	%r78, %r23, %r51, %r77;
	mul.wide.s32 	%rd60, %r78, 8;
	add.s64 	%rd61, %rd1, %rd60;
	atom.global.add.f64 	%fd13, [%rd61], 0d3FF0000000000000;
	mad.lo.s32 	%r79, %r77, %r51, %r23;
	mul.wide.s32 	%rd62, %r79, 8;
	add.s64 	%rd63, %rd1, %rd62;
	atom.global.add.f64 	%fd14, [%rd63], 0d3FF0000000000000;
$L__BB1_18:
	add.s64 	%rd64, %rd11, %rd9;
	ld.global.u32 	%r25, [%rd64];
	add.s64 	%rd65, %rd10, %rd9;
	ld.global.u32 	%r80, [%rd65];
	setp.eq.s32 	%p26, %r25, -1;
	setp.eq.s32 	%p27, %r80, -1;
	or.pred  	%p28, %p26, %p27;
	@%p28 bra 	$L__BB1_20;
	mad.lo.s32 	%r81, %r25, %r51, %r80;
	mul.wide.s32 	%rd66, %r81, 8;
	add.s64 	%rd67, %rd1, %rd66;
	atom.global.add.f64 	%fd15, [%rd67], 0d3FF0000000000000;
	mad.lo.s32 	%r82, %r80, %r51, %r25;
	mul.wide.s32 	%rd68, %r82, 8;
	add.s64 	%rd69, %rd1, %rd68;
	atom.global.add.f64 	%fd16, [%rd69], 0d3FF0000000000000;
$L__BB1_20:
	add.s32 	%r119, %r119, 8;
	add.s32 	%r118, %r118, %r6;
	add.s32 	%r117, %r117, %r6;
	setp.ne.s32 	%p29, %r119, 0;
	mov.u32 	%r121, %r4;
	@%p29 bra 	$L__BB1_4;
$L__BB1_21:
	setp.eq.s32 	%p30, %r2, 0;
	@%p30 bra 	$L__BB1_42;
	add.s32 	%r83, %r2, -1;
	setp.lt.u32 	%p31, %r83, 3;
	@%p31 bra 	$L__BB1_32;
	mul.lo.s32 	%r84, %r121, %r51;
	add.s32 	%r85, %r84, %r1;
	mul.wide.s32 	%rd70, %r85, 4;
	add.s64 	%rd12, %rd2, %rd70;
	ld.global.u32 	%r31, [%rd12];
	add.s32 	%r86, %r3, %r84;
	mul.wide.s32 	%rd71, %r86, 4;
	add.s64 	%rd13, %rd2, %rd71;
	ld.global.u32 	%r87, [%rd13];
	setp.eq.s32 	%p32, %r31, -1;
	setp.eq.s32 	%p33, %r87, -1;
	or.pred  	%p34, %p32, %p33;
	@%p34 bra 	$L__BB1_25;
	mad.lo.s32 	%r88, %r31, %r51, %r87;
	mul.wide.s32 	%rd72, %r88, 8;
	add.s64 	%rd73, %rd1, %rd72;
	atom.global.add.f64 	%fd17, [%rd73], 0d3FF0000000000000;
	mad.lo.s32 	%r89, %r87, %r51, %r31;
	mul.wide.s32 	%rd74, %r89, 8;
	add.s64 	%rd75, %rd1, %rd74;
	atom.global.add.f64 	%fd18, [%rd75], 0d3FF0000000000000;
$L__BB1_25:
	add.s64 	%rd14, %rd12, %rd3;
	ld.global.u32 	%r33, [%rd14];
	add.s64 	%rd15, %rd13, %rd3;
	ld.global.u32 	%r90, [%rd15];
	setp.eq.s32 	%p35, %r33, -1;
	setp.eq.s32 	%p36, %r90, -1;
	or.pred  	%p37, %p35, %p36;
	@%p37 bra 	$L__BB1_27;
	mad.lo.s32 	%r91, %r33, %r51, %r90;
	mul.wide.s32 	%rd76, %r91, 8;
	add.s64 	%rd77, %rd1, %rd76;
	atom.global.add.f64 	%fd19, [%rd77], 0d3FF0000000000000;
	mad.lo.s32 	%r92, %r90, %r51, %r33;
	mul.wide.s32 	%rd78, %r92, 8;
	add.s64 	%rd79, %rd1, %rd78;
	atom.global.add.f64 	%fd20, [%rd79], 0d3FF0000000000000;
$L__BB1_27:
	add.s64 	%rd16, %rd14, %rd3;
	ld.global.u32 	%r35, [%rd16];
	add.s64 	%rd17, %rd15, %rd3;
	ld.global.u32 	%r93, [%rd17];
	setp.eq.s32 	%p38, %r35, -1;
	setp.eq.s32 	%p39, %r93, -1;
	or.pred  	%p40, %p38, %p39;
	@%p40 bra 	$L__BB1_29;
	mad.lo.s32 	%r94, %r35, %r51, %r93;
	mul.wide.s32 	%rd80, %r94, 8;
	add.s64 	%rd81, %rd1, %rd80;
	atom.global.add.f64 	%fd21, [%rd81], 0d3FF0000000000000;
	mad.lo.s32 	%r95, %r93, %r51, %r35;
	mul.wide.s32 	%rd82, %r95, 8;
	add.s64 	%rd83, %rd1, %rd82;
	atom.global.add.f64 	%fd22, [%rd83], 0d3FF0000000000000;
$L__BB1_29:
	add.s64 	%rd84, %rd16, %rd3;
	ld.global.u32 	%r37, [%rd84];
	add.s64 	%rd85, %rd17, %rd3;
	ld.global.u32 	%r96, [%rd85];
	setp.eq.s32 	%p41, %r37, -1;
	setp.eq.s32 	%p42, %r96, -1;
	or.pred  	%p43, %p41, %p42;
	@%p43 bra 	$L__BB1_31;
	mad.lo.s32 	%r97, %r37, %r51, %r96;
	mul.wide.s32 	%rd86, %r97, 8;
	add.s64 	%rd87, %rd1, %rd86;
	atom.global.add.f64 	%fd23, [%rd87], 0d3FF0000000000000;
	mad.lo.s32 	%r98, %r96, %r51, %r37;
	mul.wide.s32 	%rd88, %r98, 8;
	add.s64 	%rd89, %rd1, %rd88;
	atom.global.add.f64 	%fd24, [%rd89], 0d3FF0000000000000;
$L__BB1_31:
	add.s32 	%r121, %r121, 4;
$L__BB1_32:
	and.b32  	%r99, %r50, 3;
	setp.eq.s32 	%p44, %r99, 0;
	@%p44 bra 	$L__BB1_42;
	setp.eq.s32 	%p45, %r99, 1;
	@%p45 bra 	$L__BB1_39;
	mul.lo.s32 	%r100, %r121, %r51;
	add.s32 	%r101, %r100, %r1;
	mul.wide.s32 	%rd90, %r101, 4;
	add.s64 	%rd18, %rd2, %rd90;
	ld.global.u32 	%r41, [%rd18];
	add.s32 	%r102, %r3, %r100;
	mul.wide.s32 	%rd91, %r102, 4;
	add.s64 	%rd19, %rd2, %rd91;
	ld.global.u32 	%r103, [%rd19];
	setp.eq.s32 	%p46, %r41, -1;
	setp.eq.s32 	%p47, %r103, -1;
	or.pred  	%p48, %p46, %p47;
	@%p48 bra 	$L__BB1_36;
	mad.lo.s32 	%r104, %r41, %r51, %r103;
	mul.wide.s32 	%rd92, %r104, 8;
	add.s64 	%rd93, %rd1, %rd92;
	atom.global.add.f64 	%fd25, [%rd93], 0d3FF0000000000000;
	mad.lo.s32 	%r105, %r103, %r51, %r41;
	mul.wide.s32 	%rd94, %r105, 8;
	add.s64 	%rd95, %rd1, %rd94;
	atom.global.add.f64 	%fd26, [%rd95], 0d3FF0000000000000;
$L__BB1_36:
	add.s64 	%rd96, %rd18, %rd3;
	ld.global.u32 	%r43, [%rd96];
	add.s64 	%rd97, %rd19, %rd3;
	ld.global.u32 	%r106, [%rd97];
	setp.eq.s32 	%p49, %r43, -1;
	setp.eq.s32 	%p50, %r106, -1;
	or.pred  	%p51, %p49, %p50;
	@%p51 bra 	$L__BB1_38;
	mad.lo.s32 	%r107, %r43, %r51, %r106;
	mul.wide.s32 	%rd98, %r107, 8;
	add.s64 	%rd99, %rd1, %rd98;
	atom.global.add.f64 	%fd27, [%rd99], 0d3FF0000000000000;
	mad.lo.s32 	%r108, %r106, %r51, %r43;
	mul.wide.s32 	%rd100, %r108, 8;
	add.s64 	%rd101, %rd1, %rd100;
	atom.global.add.f64 	%fd28, [%rd101], 0d3FF0000000000000;
$L__BB1_38:
	add.s32 	%r121, %r121, 2;
$L__BB1_39:
	and.b32  	%r109, %r50, 1;
	setp.eq.b32 	%p52, %r109, 1;
	not.pred 	%p53, %p52;
	@%p53 bra 	$L__BB1_42;
	mul.lo.s32 	%r110, %r121, %r51;
	add.s32 	%r111, %r110, %r1;
	mul.wide.s32 	%rd102, %r111, 4;
	add.s64 	%rd103, %rd2, %rd102;
	ld.global.u32 	%r47, [%rd103];
	add.s32 	%r112, %r3, %r110;
	mul.wide.s32 	%rd104, %r112, 4;
	add.s64 	%rd105, %rd2, %rd104;
	ld.global.u32 	%r113, [%rd105];
	setp.eq.s32 	%p54, %r47, -1;
	setp.eq.s32 	%p55, %r113, -1;
	or.pred  	%p56, %p54, %p55;
	@%p56 bra 	$L__BB1_42;
	mad.lo.s32 	%r114, %r47, %r51, %r113;
	mul.wide.s32 	%rd106, %r114, 8;
	add.s64 	%rd107, %rd1, %rd106;
	atom.global.add.f64 	%fd29, [%rd107], 0d3FF0000000000000;
	mad.lo.s32 	%r115, %r113, %r51, %r47;
	mul.wide.s32 	%rd108, %r115, 8;
	add.s64 	%rd109, %rd1, %rd108;
	atom.global.add.f64 	%fd30, [%rd109], 0d3FF0000000000000;
$L__BB1_42:
	add.s32 	%r116, %r116, 1;
	setp.ne.s32 	%p57, %r116, %r51;
	@%p57 bra 	$L__BB1_2;
$L__BB1_43:
	ret;

}


// ===== COMPILED SASS (sm_100) =====

	.target	sm_100

	.elftype	@"ET_EXEC"


//--------------------- .note.nv.tkinfo           --------------------------
	.section	.note.nv.tkinfo,"",@"SHT_NOTE"
	.sectionflags	@"SHF_NOTE_NV_TKINFO"
	.tkinfo
        /*0018*/ 	.word	0x00000002
        /*0030*/ 	.string	""
        /*0030*/ 	.string	"ptxas"
        /*0030*/ 	.string	"Cuda compilation tools, release 13.0, V13.0.88"
        /*0030*/ 	.string	"Build cuda_13.0.r13.0/compiler.36424714_0"
        /*0030*/ 	.string	"-arch sm_100 -m 64 "



//--------------------- .note.nv.cuinfo           --------------------------
	.section	.note.nv.cuinfo,"",@"SHT_NOTE"
	.sectionflags	@"SHF_NOTE_NV_CUINFO"
        /*0018*/ 	.short	0x0002
        /*001a*/ 	.short	0x0064
        /*001c*/ 	.short	0x0082
	.zero		2


//--------------------- .nv.info                  --------------------------
	.section	.nv.info,"",@"SHT_CUDA_INFO"
	.align	4


	//----- nvinfo : EIATTR_REGCOUNT
	.align		4
        /*0000*/ 	.byte	0x04, 0x2f
        /*0002*/ 	.short	(.L_1 - .L_0)
	.align		4
.L_0:
        /*0004*/ 	.word	index@(ConstructTours)
        /*0008*/ 	.word	0x00000016


	//----- nvinfo : EIATTR_FRAME_SIZE
	.align		4
.L_1:
        /*000c*/ 	.byte	0x04, 0x11
        /*000e*/ 	.short	(.L_3 - .L_2)
	.align		4
.L_2:
        /*0010*/ 	.word	index@(ConstructTours)
        /*0014*/ 	.word	0x00000000


	//----- nvinfo : EIATTR_REGCOUNT
	.align		4
.L_3:
        /*0018*/ 	.byte	0x04, 0x2f
        /*001a*/ 	.short	(.L_5 - .L_4)
	.align		4
.L_4:
        /*001c*/ 	.word	index@(UpdatePheromones)
        /*0020*/ 	.word	0x0000001c


	//----- nvinfo : EIATTR_FRAME_SIZE
	.align		4
.L_5:
        /*0024*/ 	.byte	0x04, 0x11
        /*0026*/ 	.short	(.L_7 - .L_6)
	.align		4
.L_6:
        /*0028*/ 	.word	index@(UpdatePheromones)
        /*002c*/ 	.word	0x00000000


	//----- nvinfo : EIATTR_MIN_STACK_SIZE
	.align		4
.L_7:
        /*0030*/ 	.byte	0x04, 0x12
        /*0032*/ 	.short	(.L_9 - .L_8)
	.align		4
.L_8:
        /*0034*/ 	.word	index@(UpdatePheromones)
        /*0038*/ 	.word	0x00000000


	//----- nvinfo : EIATTR_MIN_STACK_SIZE
	.align		4
.L_9:
        /*003c*/ 	.byte	0x04, 0x12
        /*003e*/ 	.short	(.L_11 - .L_10)
	.align		4
.L_10:
        /*0040*/ 	.word	index@(ConstructTours)
        /*0044*/ 	.word	0x00000000
.L_11:


//--------------------- .nv.compat                --------------------------
	.section	.nv.compat,"",@"SHT_CUDA_COMPAT_INFO"
	.align	4
        /*0000*/ 	.byte	0x02, 0x09, 0x00, 0x00, 0x02, 0x02, 0x01, 0x00, 0x02, 0x05, 0x05, 0x00, 0x03, 0x07, 0x01, 0x01
        /*0010*/ 	.byte	0x02, 0x03, 0x00, 0x00, 0x02, 0x06, 0x01, 0x00, 0x04, 0x0b, 0x08, 0x00, 0x01, 0x00, 0x00, 0x00
        /*0020*/ 	.byte	0x00, 0x00, 0x00, 0x00


//--------------------- .nv.info.UpdatePheromones --------------------------
	.section	.nv.info.UpdatePheromones,"",@"SHT_CUDA_INFO"
	.sectionflags	@""
	.align	4


	//----- nvinfo : EIATTR_CUDA_API_VERSION
	.align		4
        /*0000*/ 	.byte	0x04, 0x37
        /*0002*/ 	.short	(.L_13 - .L_12)
.L_12:
        /*0004*/ 	.word	0x00000082


	//----- nvinfo : EIATTR_KPARAM_INFO
	.align		4
.L_13:
        /*0008*/ 	.byte	0x04, 0x17
        /*000a*/ 	.short	(.L_15 - .L_14)
.L_14:
        /*000c*/ 	.word	0x00000000
        /*0010*/ 	.short	0x0003
        /*0012*/ 	.short	0x0014
        /*0014*/ 	.byte	0x00, 0xf0, 0x11, 0x00


	//----- nvinfo : EIATTR_KPARAM_INFO
	.align		4
.L_15:
        /*0018*/ 	.byte	0x04, 0x17
        /*001a*/ 	.short	(.L_17 - .L_16)
.L_16:
        /*001c*/ 	.word	0x00000000
        /*0020*/ 	.short	0x0002
        /*0022*/ 	.short	0x0010
        /*0024*/ 	.byte	0x00, 0xf0, 0x11, 0x00


	//----- nvinfo : EIATTR_KPARAM_INFO
	.align		4
.L_17:
        /*0028*/ 	.byte	0x04, 0x17
        /*002a*/ 	.short	(.L_19 - .L_18)
.L_18:
        /*002c*/ 	.word	0x00000000
        /*0030*/ 	.short	0x0001
        /*0032*/ 	.short	0x0008
        /*0034*/ 	.byte	0x00, 0xf5, 0x21, 0x00


	//----- nvinfo : EIATTR_KPARAM_INFO
	.align		4
.L_19:
        /*0038*/ 	.byte	0x04, 0x17
        /*003a*/ 	.short	(.L_21 - .L_20)
.L_20:
        /*003c*/ 	.word	0x00000000
        /*0040*/ 	.short	0x0000
        /*0042*/ 	.short	0x0000
        /*0044*/ 	.byte	0x00, 0xf5, 0x21, 0x00


	//----- nvinfo : EIATTR_SPARSE_MMA_MASK
	.align		4
.L_21:
        /*0048*/ 	.byte	0x03, 0x50
        /*004a*/ 	.short	0x0000


	//----- nvinfo : EIATTR_MAXREG_COUNT
	.align		4
        /*004c*/ 	.byte	0x03, 0x1b
        /*004e*/ 	.short	0x00ff


	//----- nvinfo : EIATTR_MERCURY_ISA_VERSION
	.align		4
        /*0050*/ 	.byte	0x03, 0x5f
        /*0052*/ 	.short	0x0101


	//----- nvinfo : EIATTR_VRC_CTA_INIT_COUNT
	.align		4
        /*0054*/ 	.byte	0x02, 0x4a
	.zero		1
	.zero		1


	//----- nvinfo : EIATTR_EXIT_INSTR_OFFSETS
	.align		4
        /*0058*/ 	.byte	0x04, 0x1c
        /*005a*/ 	.short	(.L_23 - .L_22)


	//   ....[0]....
.L_22:
        /*005c*/ 	.word	0x00000090


	//   ....[1]....
        /*0060*/ 	.word	0x00001580


	//----- nvinfo : EIATTR_CRS_STACK_SIZE
	.align		4
.L_23:
        /*0064*/ 	.byte	0x04, 0x1e
        /*0066*/ 	.short	(.L_25 - .L_24)
.L_24:
        /*0068*/ 	.word	0x00000000


	//----- nvinfo : EIATTR_CBANK_PARAM_SIZE
	.align		4
.L_25:
        /*006c*/ 	.byte	0x03, 0x19
        /*006e*/ 	.short	0x0018


	//----- nvinfo : EIATTR_PARAM_CBANK
	.align		4
        /*0070*/ 	.byte	0x04, 0x0a
        /*0072*/ 	.short	(.L_27 - .L_26)
	.align		4
.L_26:
        /*0074*/ 	.word	index@(.nv.constant0.UpdatePheromones)
        /*0078*/ 	.short	0x0380
        /*007a*/ 	.short	0x0018


	//----- nvinfo : EIATTR_SW_WAR
	.align		4
.L_27:
        /*007c*/ 	.byte	0x04, 0x36
        /*007e*/ 	.short	(.L_29 - .L_28)
.L_28:
        /*0080*/ 	.word	0x00000008
.L_29:


//--------------------- .nv.info.ConstructTours   --------------------------
	.section	.nv.info.ConstructTours,"",@"SHT_CUDA_INFO"
	.sectionflags	@""
	.align	4


	//----- nvinfo : EIATTR_CUDA_API_VERSION
	.align		4
        /*0000*/ 	.byte	0x04, 0x37
        /*0002*/ 	.short	(.L_31 - .L_30)
.L_30:
        /*0004*/ 	.word	0x00000082


	//----- nvinfo : EIATTR_KPARAM_INFO
	.align		4
.L_31:
        /*0008*/ 	.byte	0x04, 0x17
        /*000a*/ 	.short	(.L_33 - .L_32)
.L_32:
        /*000c*/ 	.word	0x00000000
        /*0010*/ 	.short	0x0004
        /*0012*/ 	.short	0x001c
        /*0014*/ 	.byte	0x00, 0xf0, 0x11, 0x00


	//----- nvinfo : EIATTR_KPARAM_INFO
	.align		4
.L_33:
        /*0018*/ 	.byte	0x04, 0x17
        /*001a*/ 	.short	(.L_35 - .L_34)
.L_34:
        /*001c*/ 	.word	0x00000000
        /*0020*/ 	.short	0x0003
        /*0022*/ 	.short	0x0018
        /*0024*/ 	.byte	0x00, 0xf0, 0x11, 0x00


	//----- nvinfo : EIATTR_KPARAM_INFO
	.align		4
.L_35:
        /*0028*/ 	.byte	0x04, 0x17
        /*002a*/ 	.short	(.L_37 - .L_36)
.L_36:
        /*002c*/ 	.word	0x00000000
        /*0030*/ 	.short	0x0002
        /*0032*/ 	.short	0x0010
        /*0034*/ 	.byte	0x00, 0xf5, 0x21, 0x00


	//----- nvinfo : EIATTR_KPARAM_INFO
	.align		4
.L_37:
        /*0038*/ 	.byte	0x04, 0x17
        /*003a*/ 	.short	(.L_39 - .L_38)
.L_38:
        /*003c*/ 	.word	0x00000000
        /*0040*/ 	.short	0x0001
        /*0042*/ 	.short	0x0008
        /*0044*/ 	.byte	0x00, 0xf5, 0x21, 0x00


	//----- nvinfo : EIATTR_KPARAM_INFO
	.align		4
.L_39:
        /*0048*/ 	.byte	0x04, 0x17
        /*004a*/ 	.short	(.L_41 - .L_40)
.L_40:
        /*004c*/ 	.word	0x00000000
        /*0050*/ 	.short	0x0000
        /*0052*/ 	.short	0x0000
        /*0054*/ 	.byte	0x00, 0xf5, 0x21, 0x00


	//----- nvinfo : EIATTR_SPARSE_MMA_MASK
	.align		4
.L_41:
        /*0058*/ 	.byte	0x03, 0x50
        /*005a*/ 	.short	0x0000


	//----- nvinfo : EIATTR_MAXREG_COUNT
	.align		4
        /*005c*/ 	.byte	0x03, 0x1b
        /*005e*/ 	.short	0x00ff


	//----- nvinfo : EIATTR_MERCURY_ISA_VERSION
	.align		4
        /*0060*/ 	.byte	0x03, 0x5f
        /*0062*/ 	.short	0x0101


	//----- nvinfo : EIATTR_VRC_CTA_INIT_COUNT
	.align		4
        /*0064*/ 	.byte	0x02, 0x4a
	.zero		1
	.zero		1


	//----- nvinfo : EIATTR_EXIT_INSTR_OFFSETS
	.align		4
        /*0068*/ 	.byte	0x04, 0x1c
        /*006a*/ 	.short	(.L_43 - .L_42)


	//   ....[0]....
.L_42:
        /*006c*/ 	.word	0x00000070


	//   ....[1]....
        /*0070*/ 	.word	0x000000f0


	//   ....[2]....
        /*0074*/ 	.word	0x00000590


	//----- nvinfo : EIATTR_CRS_STACK_SIZE
	.align		4
.L_43:
        /*0078*/ 	.byte	0x04, 0x1e
        /*007a*/ 	.short	(.L_45 - .L_44)
.L_44:
        /*007c*/ 	.word	0x00000000


	//----- nvinfo : EIATTR_CBANK_PARAM_SIZE
	.align		4
.L_45:
        /*0080*/ 	.byte	0x03, 0x19
        /*0082*/ 	.short	0x0020


	//----- nvinfo : EIATTR_PARAM_CBANK
	.align		4
        /*0084*/ 	.byte	0x04, 0x0a
        /*0086*/ 	.short	(.L_47 - .L_46)
	.align		4
.L_46:
        /*0088*/ 	.word	index@(.nv.constant0.ConstructTours)
        /*008c*/ 	.short	0x0380
        /*008e*/ 	.short	0x0020


	//----- nvinfo : EIATTR_SW_WAR
	.align		4
.L_47:
        /*0090*/ 	.byte	0x04, 0x36
        /*0092*/ 	.short	(.L_49 - .L_48)
.L_48:
        /*0094*/ 	.word	0x00000008
.L_49:


//--------------------- .nv.callgraph             --------------------------
	.section	.nv.callgraph,"",@"SHT_CUDA_CALLGRAPH"
	.align	4
	.sectionentsize	8
	.align		4
        /*0000*/ 	.word	0x00000000
	.align		4
        /*0004*/ 	.word	0xffffffff
	.align		4
        /*0008*/ 	.word	0x00000000
	.align		4
        /*000c*/ 	.word	0xfffffffe
	.align		4
        /*0010*/ 	.word	0x00000000
	.align		4
        /*0014*/ 	.word	0xfffffffd
	.align		4
        /*0018*/ 	.word	0x00000000
	.align		4
        /*001c*/ 	.word	0xfffffffc


//--------------------- .text.UpdatePheromones    --------------------------
	.section	.text.UpdatePheromones,"ax",@progbits
	.align	128
        .global         UpdatePheromones
        .type           UpdatePheromones,@function
        .size           UpdatePheromones,(.L_x_49 - UpdatePheromones)
        .other          UpdatePheromones,@"STO_CUDA_ENTRY STV_DEFAULT"
UpdatePheromones:
.text.UpdatePheromones:
[----:B------:R-:W-:Y:S01]  /*0000*/  LDC R1, c[0x0][0x37c] ;  /* 0x0000df00ff017b82 */ /* 0x000fe20000000800 */
[----:B------:R-:W0:Y:S07]  /*0010*/  S2R R3, SR_TID.X ;  /* 0x0000000000037919 */ /* 0x000e2e0000002100 */
[----:B------:R-:W0:Y:S08]  /*0020*/  S2UR UR4, SR_CTAID.X ;  /* 0x00000000000479c3 */ /* 0x000e300000002500 */
[----:B------:R-:W0:Y:S08]  /*0030*/  LDC R6, c[0x0][0x360] ;  /* 0x0000d800ff067b82 */ /* 0x000e300000000800 */
[----:B------:R-:W1:Y:S01]  /*0040*/  LDC.64 R8, c[0x0][0x390] ;  /* 0x0000e400ff087b82 */ /* 0x000e620000000a00 */
[----:B0-----:R-:W-:Y:S01]  /*0050*/  IMAD R6, R6, UR4, R3 ;  /* 0x0000000406067c24 */ /* 0x001fe2000f8e0203 */
[----:B-1----:R-:W-:-:S04]  /*0060*/  VIMNMX R0, PT, PT, R9, R8, PT ;  /* 0x0000000809007248 */ /* 0x002fc80003fe0100 */
[----:B------:R-:W-:-:S04]  /*0070*/  ISETP.GE.AND P0, PT, R6, R9, PT ;  /* 0x000000090600720c */ /* 0x000fc80003f06270 */
[----:B------:R-:W-:-:S13]  /*0080*/  ISETP.LT.OR P0, PT, R0, 0x1, P0 ;  /* 0x000000010000780c */ /* 0x000fda0000701670 */
[----:B------:R-:W-:Y:S05]  /*0090*/  @P0 EXIT ;  /* 0x000000000000094d */ /* 0x000fea0003800000 */
[----:B------:R-:W-:Y:S01]  /*00a0*/  IABS R5, R9 ;  /* 0x0000000900057213 */ /* 0x000fe20000000000 */
[----:B------:R-:W0:Y:S01]  /*00b0*/  LDCU.64 UR8, c[0x0][0x358] ;  /* 0x00006b00ff0877ac */ /* 0x000e220008000a00 */
[----:B------:R-:W-:Y:S02]  /*00c0*/  IADD3 R0, PT, PT, R6, 0x1, RZ ;  /* 0x0000000106007810 */ /* 0x000fe40007ffe0ff */
[----:B------:R-:W1:Y:S01]  /*00d0*/  I2F.RP R4, R5 ;  /* 0x0000000500047306 */ /* 0x000e620000209400 */
[----:B------:R-:W-:Y:S01]  /*00e0*/  UMOV UR4, URZ ;  /* 0x000000ff00047c82 */ /* 0x000fe20008000000 */
[----:B------:R-:W-:-:S06]  /*00f0*/  ISETP.GE.AND P2, PT, R0, RZ, PT ;  /* 0x000000ff0000720c */ /* 0x000fcc0003f46270 */
[----:B-1----:R-:W1:Y:S02]  /*0100*/  MUFU.RCP R4, R4 ;  /* 0x0000000400047308 */ /* 0x002e640000001000 */
[----:B-1----:R-:W-:-:S06]  /*0110*/  IADD3 R2, PT, PT, R4, 0xffffffe, RZ ;  /* 0x0ffffffe04027810 */ /* 0x002fcc0007ffe0ff */
[----:B------:R1:W2:Y:S02]  /*0120*/  F2I.FTZ.U32.TRUNC.NTZ R3, R2 ;  /* 0x0000000200037305 */ /* 0x0002a4000021f000 */
[----:B-1----:R-:W-:Y:S01]  /*0130*/  HFMA2 R2, -RZ, RZ, 0, 0 ;  /* 0x00000000ff027431 */ /* 0x002fe200000001ff */
[----:B--2---:R-:W-:-:S05]  /*0140*/  IADD3 R10, PT, PT, RZ, -R3, RZ ;  /* 0x80000003ff0a7210 */ /* 0x004fca0007ffe0ff */
[----:B------:R-:W-:Y:S01]  /*0150*/  IMAD R7, R10, R5, RZ ;  /* 0x000000050a077224 */ /* 0x000fe200078e02ff */
[----:B------:R-:W-:-:S03]  /*0160*/  IABS R10, R0 ;  /* 0x00000000000a7213 */ /* 0x000fc60000000000 */
[----:B------:R-:W-:Y:S01]  /*0170*/  IMAD.HI.U32 R3, R3, R7, R2 ;  /* 0x0000000703037227 */ /* 0x000fe200078e0002 */
[----:B------:R-:W-:-:S05]  /*0180*/  LOP3.LUT R2, R8, 0x7, RZ, 0xc0, !PT ;  /* 0x0000000708027812 */ /* 0x000fca00078ec0ff */
[----:B------:R-:W-:-:S05]  /*0190*/  IMAD.HI.U32 R3, R3, R10, RZ ;  /* 0x0000000a03037227 */ /* 0x000fca00078e00ff */
[----:B------:R-:W-:-:S05]  /*01a0*/  IADD3 R3, PT, PT, -R3, RZ, RZ ;  /* 0x000000ff03037210 */ /* 0x000fca0007ffe1ff */
[----:B------:R-:W-:Y:S01]  /*01b0*/  IMAD R4, R5, R3, R10 ;  /* 0x0000000305047224 */ /* 0x000fe200078e020a */
[----:B------:R-:W-:-:S04]  /*01c0*/  LOP3.LUT R3, R8, 0x7ffffff8, RZ, 0xc0, !PT ;  /* 0x7ffffff808037812 */ /* 0x000fc800078ec0ff */
[----:B------:R-:W-:Y:S02]  /*01d0*/  ISETP.GT.U32.AND P0, PT, R5, R4, PT ;  /* 0x000000040500720c */ /* 0x000fe40003f04070 */
[----:B------:R-:W-:-:S11]  /*01e0*/  IADD3 R0, PT, PT, -R3, RZ, RZ ;  /* 0x000000ff03007210 */ /* 0x000fd60007ffe1ff */
[----:B------:R-:W-:Y:S02]  /*01f0*/  @!P0 IADD3 R4, PT, PT, R4, -R5, RZ ;  /* 0x8000000504048210 */ /* 0x000fe40007ffe0ff */
[----:B------:R-:W-:Y:S02]  /*0200*/  ISETP.NE.AND P0, PT, R9, RZ, PT ;  /* 0x000000ff0900720c */ /* 0x000fe40003f05270 */
[----:B------:R-:W-:-:S13]  /*0210*/  ISETP.GT.U32.AND P1, PT, R5, R4, PT ;  /* 0x000000040500720c */ /* 0x000fda0003f24070 */
[----:B------:R-:W-:-:S04]  /*0220*/  @!P1 IADD3 R4, PT, PT, R4, -R5, RZ ;  /* 0x8000000504049210 */ /* 0x000fc80007ffe0ff */
[----:B------:R-:W-:Y:S02]  /*0230*/  @!P2 IADD3 R4, PT, PT, -R4, RZ, RZ ;  /* 0x000000ff0404a210 */ /* 0x000fe40007ffe1ff */
[----:B0-----:R-:W-:-:S07]  /*0240*/  @!P0 LOP3.LUT R4, RZ, R9, RZ, 0x33, !PT ;  /* 0x00000009ff048212 */ /* 0x001fce00078e33ff */
.L_x_34:
[----:B0-----:R-:W0:Y:S01]  /*0250*/  LDCU.64 UR6, c[0x0][0x390] ;  /* 0x00007200ff0677ac */ /* 0x001e220008000a00 */
[----:B------:R-:W-:Y:S01]  /*0260*/  MOV R5, RZ ;  /* 0x000000ff00057202 */ /* 0x000fe20000000f00 */
[----:B------:R-:W-:Y:S02]  /*0270*/  UIADD3 UR4, UPT, UPT, UR4, 0x1, URZ ;  /* 0x0000000104047890 */ /* 0x000fe4000fffe0ff */
[----:B0-----:R-:W-:Y:S01]  /*0280*/  UISETP.GE.U32.AND UP0, UPT, UR6, 0x8, UPT ;  /* 0x000000080600788c */ /* 0x001fe2000bf06070 */
[----:B------:R-:W-:-:S04]  /*0290*/  MOV R25, UR7 ;  /* 0x0000000700197c02 */ /* 0x000fc80008000f00 */
[----:B------:R-:W-:-:S04]  /*02a0*/  ISETP.NE.AND P1, PT, R25, UR4, PT ;  /* 0x0000000419007c0c */ /* 0x000fc8000bf25270 */
[----:B-12---:R-:W-:Y:S09]  /*02b0*/  BRA.U !UP0, `(.L_x_0) ;  /* 0x0000000908547547 */ /* 0x006ff2000b800000 */
[----:B------:R-:W0:Y:S01]  /*02c0*/  LDC R25, c[0x0][0x394] ;  /* 0x0000e500ff197b82 */ /* 0x000e220000000800 */
[----:B------:R-:W-:Y:S01]  /*02d0*/  MOV R5, R6 ;  /* 0x0000000600057202 */ /* 0x000fe20000000f00 */
[----:B------:R-:W1:Y:S01]  /*02e0*/  LDCU UR5, c[0x0][0x394] ;  /* 0x00007280ff0577ac */ /* 0x000e620008000800 */
[----:B------:R-:W-:Y:S02]  /*02f0*/  MOV R7, R4 ;  /* 0x0000000400077202 */ /* 0x000fe40000000f00 */
[----:B------:R-:W-:-:S03]  /*0300*/  MOV R24, R0 ;  /* 0x0000000000187202 */ /* 0x000fc60000000f00 */
[----:B------:R-:W2:Y:S08]  /*0310*/  LDC.64 R10, c[0x0][0x380] ;  /* 0x0000e000ff0a7b82 */ /* 0x000eb00000000a00 */
[----:B------:R-:W3:Y:S02]  /*0320*/  LDC.64 R8, c[0x0][0x388] ;  /* 0x0000e200ff087b82 */ /* 0x000ee40000000a00 */
.L_x_17:
[----:B01-3--:R-:W-:-:S04]  /*0330*/  IMAD.WIDE R12, R7, 0x4, R8 ;  /* 0x00000004070c7825 */ /* 0x00bfc800078e0208 */
[----:B------:R-:W-:Y:S01]  /*0340*/  IMAD.WIDE R14, R5, 0x4, R8 ;  /* 0x00000004050e7825 */ /* 0x000fe200078e0208 */
[----:B------:R-:W3:Y:S04]  /*0350*/  LDG.E R16, desc[UR8][R12.64] ;  /* 0x000000080c107981 */ /* 0x000ee8000c1e1900 */
[----:B------:R-:W4:Y:S01]  /*0360*/  LDG.E R21, desc[UR8][R14.64] ;  /* 0x000000080e157981 */ /* 0x000f22000c1e1900 */
[----:B------:R-:W-:Y:S01]  /*0370*/  BSSY.RECONVERGENT B0, `(.L_x_1) ;  /* 0x000000d000007945 */ /* 0x000fe20003800200 */
[----:B0-----:R-:W-:Y:S01]  /*0380*/  IMAD.WIDE.U32 R18, R25, 0x4, R12 ;  /* 0x0000000419127825 */ /* 0x001fe200078e000c */
[----:B---3--:R-:W-:-:S04]  /*0390*/  ISETP.NE.AND P0, PT, R16, -0x1, PT ;  /* 0xffffffff1000780c */ /* 0x008fc80003f05270 */
[----:B----4-:R-:W-:-:S13]  /*03a0*/  ISETP.EQ.OR P0, PT, R21, -0x1, !P0 ;  /* 0xffffffff1500780c */ /* 0x010fda0004702670 */
[----:B------:R-:W-:Y:S05]  /*03b0*/  @P0 BRA `(.L_x_2) ;  /* 0x0000000000200947 */ /* 0x000fea0003800000 */
[----:B-1----:R-:W-:Y:S01]  /*03c0*/  IMAD R23, R21, UR5, R16 ;  /* 0x0000000515177c24 */ /* 0x002fe2000f8e0210 */
[----:B------:R-:W-:Y:S01]  /*03d0*/  MOV R17, 0x3ff00000 ;  /* 0x3ff0000000117802 */ /* 0x000fe20000000f00 */
[----:B------:R-:W-:Y:S02]  /*03e0*/  IMAD R21, R16, UR5, R21 ;  /* 0x0000000510157c24 */ /* 0x000fe4000f8e0215 */
[----:B------:R-:W-:Y:S02]  /*03f0*/  HFMA2 R16, -RZ, RZ, 0, 0 ;  /* 0x00000000ff107431 */ /* 0x000fe400000001ff */
[----:B--2---:R-:W-:-:S04]  /*0400*/  IMAD.WIDE R22, R23, 0x8, R10 ;  /* 0x0000000817167825 */ /* 0x004fc800078e020a */
[----:B------:R-:W-:Y:S01]  /*0410*/  IMAD.WIDE R20, R21, 0x8, R10 ;  /* 0x0000000815147825 */ /* 0x000fe200078e020a */
[----:B------:R0:W-:Y:S04]  /*0420*/  REDG.E.ADD.F64.RN.STRONG.GPU desc[UR8][R22.64], R16 ;  /* 0x00000010160079a6 */ /* 0x0001e8000c12ff08 */
[----:B------:R0:W-:Y:S02]  /*0430*/  REDG.E.ADD.F64.RN.STRONG.GPU desc[UR8][R20.64], R16 ;  /* 0x00000010140079a6 */ /* 0x0001e4000c12ff08 */
.L_x_2:
[----:B-1----:R-:W-:Y:S05]  /*0440*/  BSYNC.RECONVERGENT B0 ;  /* 0x0000000000007941 */ /* 0x002fea0003800200 */
.L_x_1:
[C---:B0-----:R-:W-:Y:S01]  /*0450*/  IMAD.WIDE.U32 R16, R25.reuse, 0x4, R14 ;  /* 0x0000000419107825 */ /* 0x041fe200078e000e */
[----:B------:R-:W3:Y:S05]  /*0460*/  LDG.E R19, desc[UR8][R18.64] ;  /* 0x0000000812137981 */ /* 0x000eea000c1e1900 */
[----:B------:R-:W4:Y:S01]  /*0470*/  LDG.E R16, desc[UR8][R16.64] ;  /* 0x0000000810107981 */ /* 0x000f22000c1e1900 */
[----:B------:R-:W-:Y:S01]  /*0480*/  BSSY.RECONVERGENT B0, `(.L_x_3) ;  /* 0x000000d000007945 */ /* 0x000fe20003800200 */
[----:B------:R-:W-:Y:S01]  /*0490*/  IMAD.WIDE.U32 R20, R25, 0x8, R12 ;  /* 0x0000000819147825 */ /* 0x000fe200078e000c */
[----:B---3--:R-:W-:-:S04]  /*04a0*/  ISETP.NE.AND P0, PT, R19, -0x1, PT ;  /* 0xffffffff1300780c */ /* 0x008fc80003f05270 */
[----:B----4-:R-:W-:-:S13]  /*04b0*/  ISETP.EQ.OR P0, PT, R16, -0x1, !P0 ;  /* 0xffffffff1000780c */ /* 0x010fda0004702670 */
[----:B------:R-:W-:Y:S05]  /*04c0*/  @P0 BRA `(.L_x_4) ;  /* 0x0000000000200947 */ /* 0x000fea0003800000 */
[-C--:B------:R-:W-:Y:S01]  /*04d0*/  IMAD R23, R16, R25.reuse, R19 ;  /* 0x0000001910177224 */ /* 0x080fe200078e0213 */
[----:B------:R-:W-:Y:S01]  /*04e0*/  MOV R17, 0x3ff00000 ;  /* 0x3ff0000000117802 */ /* 0x000fe20000000f00 */
[----:B------:R-:W-:Y:S02]  /*04f0*/  IMAD R19, R19, R25, R16 ;  /* 0x0000001913137224 */ /* 0x000fe400078e0210 */
[----:B------:R-:W-:Y:S02]  /*0500*/  HFMA2 R16, -RZ, RZ, 0, 0 ;  /* 0x00000000ff107431 */ /* 0x000fe400000001ff */
[----:B--2---:R-:W-:-:S04]  /*0510*/  IMAD.WIDE R22, R23, 0x8, R10 ;  /* 0x0000000817167825 */ /* 0x004fc800078e020a */
[----:B------:R-:W-:Y:S01]  /*0520*/  IMAD.WIDE R18, R19, 0x8, R10 ;  /* 0x0000000813127825 */ /* 0x000fe200078e020a */
[----:B------:R0:W-:Y:S04]  /*0530*/  REDG.E.ADD.F64.RN.STRONG.GPU desc[UR8][R22.64], R16 ;  /* 0x00000010160079a6 */ /* 0x0001e8000c12ff08 */
[----:B------:R0:W-:Y:S02]  /*0540*/  REDG.E.ADD.F64.RN.STRONG.GPU desc[UR8][R18.64], R16 ;  /* 0x00000010120079a6 */ /* 0x0001e4000c12ff08 */
.L_x_4:
[----:B------:R-:W-:Y:S05]  /*0550*/  BSYNC.RECONVERGENT B0 ;  /* 0x0000000000007941 */ /* 0x000fea0003800200 */
.L_x_3:
        /* <DEDUP_REMOVED lines=16> */
.L_x_6:
[----:B------:R-:W-:Y:S05]  /*0660*/  BSYNC.RECONVERGENT B0 ;  /* 0x0000000000007941 */ /* 0x000fea0003800200 */
.L_x_5:
        /* <DEDUP_REMOVED lines=16> */
.L_x_8:
[----:B------:R-:W-:Y:S05]  /*0770*/  BSYNC.RECONVERGENT B0 ;  /* 0x0000000000007941 */ /* 0x000fea0003800200 */
.L_x_7:
        /* <DEDUP_REMOVED lines=16> */
.L_x_10:
[----:B------:R-:W-:Y:S05]  /*0880*/  BSYNC.RECONVERGENT B0 ;  /* 0x0000000000007941 */ /* 0x000fea0003800200 */
.L_x_9:
        /* <DEDUP_REMOVED lines=16> */
.L_x_12:
[----:B------:R-:W-:Y:S05]  /*0990*/  BSYNC.RECONVERGENT B0 ;  /* 0x0000000000007941 */ /* 0x000fea0003800200 */
.L_x_11:
[C-C-:B0-----:R-:W-:Y:S01]  /*09a0*/  IMAD.WIDE.U32 R20, R25.reuse, 0x18, R14.reuse ;  /* 0x0000001819147825 */ /* 0x141fe200078e000e */
[----:B------:R-:W3:Y:S05]  /*09b0*/  LDG.E R17, desc[UR8][R16.64] ;  /* 0x0000000810117981 */ /* 0x000eea000c1e1900 */
[----:B------:R-:W4:Y:S01]  /*09c0*/  LDG.E R20, desc[UR8][R20.64] ;  /* 0x0000000814147981 */ /* 0x000f22000c1e1900 */
[----:B------:R-:W-:Y:S01]  /*09d0*/  BSSY.RECONVERGENT B0, `(.L_x_13) ;  /* 0x000000e000007945 */ /* 0x000fe20003800200 */
[----:B------:R-:W-:-:S04]  /*09e0*/  IMAD.WIDE.U32 R14, R25, 0x1c, R14 ;  /* 0x0000001c190e7825 */ /* 0x000fc800078e000e */
[----:B------:R-:W-:Y:S01]  /*09f0*/  IMAD.WIDE.U32 R18, R25, 0x1c, R12 ;  /* 0x0000001c19127825 */ /* 0x000fe200078e000c */
[----:B---3--:R-:W-:-:S04]  /*0a00*/  ISETP.NE.AND P0, PT, R17, -0x1, PT ;  /* 0xffffffff1100780c */ /* 0x008fc80003f05270 */
[----:B----4-:R-:W-:-:S13]  /*0a10*/  ISETP.EQ.OR P0, PT, R20, -0x1, !P0 ;  /* 0xffffffff1400780c */ /* 0x010fda0004702670 */
[----:B------:R-:W-:Y:S05]  /*0a20*/  @P0 BRA `(.L_x_14) ;  /* 0x0000000000200947 */ /* 0x000fea0003800000 */
[-C--:B------:R-:W-:Y:S02]  /*0a30*/  IMAD R21, R20, R25.reuse, R17 ;  /* 0x0000001914157224 */ /* 0x080fe400078e0211 */
[----:B------:R-:W-:Y:S02]  /*0a40*/  HFMA2 R12, -RZ, RZ, 0, 0 ;  /* 0x00000000ff0c7431 */ /* 0x000fe400000001ff */
[----:B------:R-:W-:Y:S01]  /*0a50*/  IMAD R17, R17, R25, R20 ;  /* 0x0000001911117224 */ /* 0x000fe200078e0214 */
[----:B------:R-:W-:Y:S01]  /*0a60*/  MOV R13, 0x3ff00000 ;  /* 0x3ff00000000d7802 */ /* 0x000fe20000000f00 */
[----:B--2---:R-:W-:-:S04]  /*0a70*/  IMAD.WIDE R20, R21, 0x8, R10 ;  /* 0x0000000815147825 */ /* 0x004fc800078e020a */
[----:B------:R-:W-:Y:S01]  /*0a80*/  IMAD.WIDE R16, R17, 0x8, R10 ;  /* 0x0000000811107825 */ /* 0x000fe200078e020a */
[----:B------:R0:W-:Y:S04]  /*0a90*/  REDG.E.ADD.F64.RN.STRONG.GPU desc[UR8][R20.64], R12 ;  /* 0x0000000c140079a6 */ /* 0x0001e8000c12ff08 */
[----:B------:R0:W-:Y:S02]  /*0aa0*/  REDG.E.ADD.F64.RN.STRONG.GPU desc[UR8][R16.64], R12 ;  /* 0x0000000c100079a6 */ /* 0x0001e4000c12ff08 */
.L_x_14:
[----:B------:R-:W-:Y:S05]  /*0ab0*/  BSYNC.RECONVERGENT B0 ;  /* 0x0000000000007941 */ /* 0x000fea0003800200 */
.L_x_13:
[----:B------:R-:W3:Y:S04]  /*0ac0*/  LDG.E R18, desc[UR8][R18.64] ;  /* 0x0000000812127981 */ /* 0x000ee8000c1e1900 */
[----:B------:R-:W4:Y:S01]  /*0ad0*/  LDG.E R14, desc[UR8][R14.64] ;  /* 0x000000080e0e7981 */ /* 0x000f22000c1e1900 */
[----:B------:R-:W-:Y:S01]  /*0ae0*/  IADD3 R24, PT, PT, R24, 0x8, RZ ;  /* 0x0000000818187810 */ /* 0x000fe20007ffe0ff */
[----:B------:R-:W-:Y:S03]  /*0af0*/  BSSY.RECONVERGENT B0, `(.L_x_15) ;  /* 0x000000d000007945 */ /* 0x000fe60003800200 */
[----:B------:R-:W-:Y:S02]  /*0b00*/  ISETP.NE.AND P2, PT, R24, RZ, PT ;  /* 0x000000ff1800720c */ /* 0x000fe40003f45270 */
[----:B---3--:R-:W-:-:S04]  /*0b10*/  ISETP.NE.AND P0, PT, R18, -0x1, PT ;  /* 0xffffffff1200780c */ /* 0x008fc80003f05270 */
[----:B----4-:R-:W-:-:S13]  /*0b20*/  ISETP.EQ.OR P0, PT, R14, -0x1, !P0 ;  /* 0xffffffff0e00780c */ /* 0x010fda0004702670 */
[----:B------:R-:W-:Y:S05]  /*0b30*/  @P0 BRA `(.L_x_16) ;  /* 0x0000000000200947 */ /* 0x000fea0003800000 */
[-C--:B0-----:R-:W-:Y:S02]  /*0b40*/  IMAD R17, R14, R25.reuse, R18 ;  /* 0x000000190e117224 */ /* 0x081fe400078e0212 */
[----:B------:R-:W-:Y:S02]  /*0b50*/  HFMA2 R12, -RZ, RZ, 0, 0 ;  /* 0x00000000ff0c7431 */ /* 0x000fe400000001ff */
[----:B------:R-:W-:Y:S01]  /*0b60*/  IMAD R15, R18, R25, R14 ;  /* 0x00000019120f7224 */ /* 0x000fe200078e020e */
[----:B------:R-:W-:Y:S01]  /*0b70*/  MOV R13, 0x3ff00000 ;  /* 0x3ff00000000d7802 */ /* 0x000fe20000000f00 */
[----:B--2---:R-:W-:-:S04]  /*0b80*/  IMAD.WIDE R16, R17, 0x8, R10 ;  /* 0x0000000811107825 */ /* 0x004fc800078e020a */
[----:B------:R-:W-:Y:S01]  /*0b90*/  IMAD.WIDE R14, R15, 0x8, R10 ;  /* 0x000000080f0e7825 */ /* 0x000fe200078e020a */
[----:B------:R1:W-:Y:S04]  /*0ba0*/  REDG.E.ADD.F64.RN.STRONG.GPU desc[UR8][R16.64], R12 ;  /* 0x0000000c100079a6 */ /* 0x0003e8000c12ff08 */
[----:B------:R1:W-:Y:S02]  /*0bb0*/  REDG.E.ADD.F64.RN.STRONG.GPU desc[UR8][R14.64], R12 ;  /* 0x0000000c0e0079a6 */ /* 0x0003e4000c12ff08 */
.L_x_16:
[----:B------:R-:W-:Y:S05]  /*0bc0*/  BSYNC.RECONVERGENT B0 ;  /* 0x0000000000007941 */ /* 0x000fea0003800200 */
.L_x_15:
[C---:B------:R-:W-:Y:S02]  /*0bd0*/  LEA R7, R25.reuse, R7, 0x3 ;  /* 0x0000000719077211 */ /* 0x040fe400078e18ff */
[----:B------:R-:W-:Y:S01]  /*0be0*/  LEA R5, R25, R5, 0x3 ;  /* 0x0000000519057211 */ /* 0x000fe200078e18ff */
[----:B------:R-:W-:Y:S06]  /*0bf0*/  @P2 BRA `(.L_x_17) ;  /* 0xfffffff400cc2947 */ /* 0x000fec000383ffff */
[----:B------:R-:W-:-:S07]  /*0c00*/  MOV R5, R3 ;  /* 0x0000000300057202 */ /* 0x000fce0000000f00 */
.L_x_0:
[----:B------:R-:W-:-:S13]  /*0c10*/  ISETP.NE.AND P0, PT, R2, RZ, PT ;  /* 0x000000ff0200720c */ /* 0x000fda0003f05270 */
[----:B------:R-:W-:Y:S05]  /*0c20*/  @!P0 BRA `(.L_x_18) ;  /* 0x0000000800508947 */ /* 0x000fea0003800000 */
[----:B------:R-:W-:-:S04]  /*0c30*/  IADD3 R7, PT, PT, R2, -0x1, RZ ;  /* 0xffffffff02077810 */ /* 0x000fc80007ffe0ff */
[----:B------:R-:W-:-:S13]  /*0c40*/  ISETP.GE.U32.AND P0, PT, R7, 0x3, PT ;  /* 0x000000030700780c */ /* 0x000fda0003f06070 */
[----:B------:R-:W-:Y:S05]  /*0c50*/  @!P0 BRA `(.L_x_19) ;  /* 0x0000000400308947 */ /* 0x000fea0003800000 */
[----:B01----:R-:W0:Y:S01]  /*0c60*/  LDC.64 R12, c[0x0][0x388] ;  /* 0x0000e200ff0c7b82 */ /* 0x003e220000000a00 */
[CC--:B------:R-:W-:Y:S02]  /*0c70*/  IMAD R15, R5.reuse, R25.reuse, R4 ;  /* 0x00000019050f7224 */ /* 0x0c0fe400078e0204 */
[----:B------:R-:W-:Y:S02]  /*0c80*/  IMAD R7, R5, R25, R6 ;  /* 0x0000001905077224 */ /* 0x000fe400078e0206 */
[----:B0-----:R-:W-:-:S04]  /*0c90*/  IMAD.WIDE R14, R15, 0x4, R12 ;  /* 0x000000040f0e7825 */ /* 0x001fc800078e020c */
[----:B------:R-:W-:Y:S02]  /*0ca0*/  IMAD.WIDE R12, R7, 0x4, R12 ;  /* 0x00000004070c7825 */ /* 0x000fe400078e020c */
[----:B------:R-:W3:Y:S04]  /*0cb0*/  LDG.E R7, desc[UR8][R14.64] ;  /* 0x000000080e077981 */ /* 0x000ee8000c1e1900 */
[----:B------:R-:W4:Y:S01]  /*0cc0*/  LDG.E R16, desc[UR8][R12.64] ;  /* 0x000000080c107981 */ /* 0x000f22000c1e1900 */
[----:B------:R-:W-:Y:S01]  /*0cd0*/  BSSY.RECONVERGENT B0, `(.L_x_20) ;  /* 0x000000f000007945 */ /* 0x000fe20003800200 */
[----:B------:R-:W-:-:S04]  /*0ce0*/  IMAD.WIDE.U32 R8, R25, 0x4, R12 ;  /* 0x0000000419087825 */ /* 0x000fc800078e000c */
[----:B--2---:R-:W-:Y:S01]  /*0cf0*/  IMAD.WIDE.U32 R10, R25, 0x4, R14 ;  /* 0x00000004190a7825 */ /* 0x004fe200078e000e */
[----:B---3--:R-:W-:-:S04]  /*0d00*/  ISETP.NE.AND P0, PT, R7, -0x1, PT ;  /* 0xffffffff0700780c */ /* 0x008fc80003f05270 */
[----:B----4-:R-:W-:-:S13]  /*0d10*/  ISETP.EQ.OR P0, PT, R16, -0x1, !P0 ;  /* 0xffffffff1000780c */ /* 0x010fda0004702670 */
[----:B------:R-:W-:Y:S05]  /*0d20*/  @P0 BRA `(.L_x_21) ;  /* 0x0000000000240947 */ /* 0x000fea0003800000 */
[----:B------:R-:W0:Y:S01]  /*0d30*/  LDC.64 R14, c[0x0][0x380] ;  /* 0x0000e000ff0e7b82 */ /* 0x000e220000000a00 */
[-C--:B------:R-:W-:Y:S02]  /*0d40*/  IMAD R17, R16, R25.reuse, R7 ;  /* 0x0000001910117224 */ /* 0x080fe400078e0207 */
[----:B------:R-:W-:Y:S02]  /*0d50*/  HFMA2 R12, -RZ, RZ, 0, 0 ;  /* 0x00000000ff0c7431 */ /* 0x000fe400000001ff */
[----:B------:R-:W-:Y:S01]  /*0d60*/  IMAD R7, R7, R25, R16 ;  /* 0x0000001907077224 */ /* 0x000fe200078e0210 */
[----:B------:R-:W-:Y:S01]  /*0d70*/  MOV R13, 0x3ff00000 ;  /* 0x3ff00000000d7802 */ /* 0x000fe20000000f00 */
[----:B0-----:R-:W-:-:S04]  /*0d80*/  IMAD.WIDE R16, R17, 0x8, R14 ;  /* 0x0000000811107825 */ /* 0x001fc800078e020e */
[----:B------:R-:W-:Y:S01]  /*0d90*/  IMAD.WIDE R14, R7, 0x8, R14 ;  /* 0x00000008070e7825 */ /* 0x000fe200078e020e */
[----:B------:R0:W-:Y:S04]  /*0da0*/  REDG.E.ADD.F64.RN.STRONG.GPU desc[UR8][R16.64], R12 ;  /* 0x0000000c100079a6 */ /* 0x0001e8000c12ff08 */
[----:B------:R0:W-:Y:S02]  /*0db0*/  REDG.E.ADD.F64.RN.STRONG.GPU desc[UR8][R14.64], R12 ;  /* 0x0000000c0e0079a6 */ /* 0x0001e4000c12ff08 */
.L_x_21:
[----:B------:R-:W-:Y:S05]  /*0dc0*/  BSYNC.RECONVERGENT B0 ;  /* 0x0000000000007941 */ /* 0x000fea0003800200 */
.L_x_20:
[----:B------:R-:W2:Y:S04]  /*0dd0*/  LDG.E R7, desc[UR8][R10.64] ;  /* 0x000000080a077981 */ /* 0x000ea8000c1e1900 */
[----:B0-----:R-:W3:Y:S01]  /*0de0*/  LDG.E R16, desc[UR8][R8.64] ;  /* 0x0000000808107981 */ /* 0x001ee2000c1e1900 */
[----:B------:R-:W-:Y:S01]  /*0df0*/  BSSY.RECONVERGENT B0, `(.L_x_22) ;  /* 0x000000f000007945 */ /* 0x000fe20003800200 */
[----:B------:R-:W-:-:S04]  /*0e00*/  IMAD.WIDE.U32 R12, R25, 0x4, R8 ;  /* 0x00000004190c7825 */ /* 0x000fc800078e0008 */
[----:B------:R-:W-:Y:S01]  /*0e10*/  IMAD.WIDE.U32 R14, R25, 0x4, R10 ;  /* 0x00000004190e7825 */ /* 0x000fe200078e000a */
[----:B--2---:R-:W-:-:S04]  /*0e20*/  ISETP.NE.AND P0, PT, R7, -0x1, PT ;  /* 0xffffffff0700780c */ /* 0x004fc80003f05270 */
[----:B---3--:R-:W-:-:S13]  /*0e30*/  ISETP.EQ.OR P0, PT, R16, -0x1, !P0 ;  /* 0xffffffff1000780c */ /* 0x008fda0004702670 */
        /* <DEDUP_REMOVED lines=10> */
.L_x_23:
[----:B------:R-:W-:Y:S05]  /*0ee0*/  BSYNC.RECONVERGENT B0 ;  /* 0x0000000000007941 */ /* 0x000fea0003800200 */
.L_x_22:
        /* <DEDUP_REMOVED lines=17> */
.L_x_25:
[----:B------:R-:W-:Y:S05]  /*1000*/  BSYNC.RECONVERGENT B0 ;  /* 0x0000000000007941 */ /* 0x000fea0003800200 */
.L_x_24:
[----:B------:R-:W2:Y:S04]  /*1010*/  LDG.E R7, desc[UR8][R10.64] ;  /* 0x000000080a077981 */ /* 0x000ea8000c1e1900 */
[----:B------:R-:W3:Y:S01]  /*1020*/  LDG.E R8, desc[UR8][R8.64] ;  /* 0x0000000808087981 */ /* 0x000ee2000c1e1900 */
[----:B------:R-:W-:Y:S01]  /*1030*/  BSSY.RECONVERGENT B0, `(.L_x_26) ;  /* 0x000000d000007945 */ /* 0x000fe20003800200 */
[----:B--2---:R-:W-:-:S04]  /*1040*/  ISETP.NE.AND P0, PT, R7, -0x1, PT ;  /* 0xffffffff0700780c */ /* 0x004fc80003f05270 */
[----:B---3--:R-:W-:-:S13]  /*1050*/  ISETP.EQ.OR P0, PT, R8, -0x1, !P0 ;  /* 0xffffffff0800780c */ /* 0x008fda0004702670 */
[----:B------:R-:W-:Y:S05]  /*1060*/  @P0 BRA `(.L_x_27) ;  /* 0x0000000000240947 */ /* 0x000fea0003800000 */
[----:B------:R-:W1:Y:S01]  /*1070*/  LDC.64 R10, c[0x0][0x380] ;  /* 0x0000e000ff0a7b82 */ /* 0x000e620000000a00 */
[-C--:B------:R-:W-:Y:S02]  /*1080*/  IMAD R9, R8, R25.reuse, R7 ;  /* 0x0000001908097224 */ /* 0x080fe400078e0207 */
[----:B0-----:R-:W-:Y:S02]  /*1090*/  HFMA2 R12, -RZ, RZ, 0, 0 ;  /* 0x00000000ff0c7431 */ /* 0x001fe400000001ff */
[----:B------:R-:W-:Y:S01]  /*10a0*/  IMAD R7, R7, R25, R8 ;  /* 0x0000001907077224 */ /* 0x000fe200078e0208 */
[----:B------:R-:W-:Y:S01]  /*10b0*/  MOV R13, 0x3ff00000 ;  /* 0x3ff00000000d7802 */ /* 0x000fe20000000f00 */
[----:B-1----:R-:W-:-:S04]  /*10c0*/  IMAD.WIDE R8, R9, 0x8, R10 ;  /* 0x0000000809087825 */ /* 0x002fc800078e020a */
[----:B------:R-:W-:Y:S01]  /*10d0*/  IMAD.WIDE R10, R7, 0x8, R10 ;  /* 0x00000008070a7825 */ /* 0x000fe200078e020a */
[----:B------:R1:W-:Y:S04]  /*10e0*/  REDG.E.ADD.F64.RN.STRONG.GPU desc[UR8][R8.64], R12 ;  /* 0x0000000c080079a6 */ /* 0x0003e8000c12ff08 */
[----:B------:R1:W-:Y:S02]  /*10f0*/  REDG.E.ADD.F64.RN.STRONG.GPU desc[UR8][R10.64], R12 ;  /* 0x0000000c0a0079a6 */ /* 0x0003e4000c12ff08 */
.L_x_27:
[----:B------:R-:W-:Y:S05]  /*1100*/  BSYNC.RECONVERGENT B0 ;  /* 0x0000000000007941 */ /* 0x000fea0003800200 */
.L_x_26:
[----:B------:R-:W-:-:S07]  /*1110*/  IADD3 R5, PT, PT, R5, 0x4, RZ ;  /* 0x0000000405057810 */ /* 0x000fce0007ffe0ff */
.L_x_19:
[----:B------:R-:W3:Y:S02]  /*1120*/  LDCU UR5, c[0x0][0x390] ;  /* 0x00007200ff0577ac */ /* 0x000ee40008000800 */
[----:B---3--:R-:W-:-:S09]  /*1130*/  ULOP3.LUT UP0, UR6, UR5, 0x3, URZ, 0xc0, !UPT ;  /* 0x0000000305067892 */ /* 0x008fd2000f80c0ff */
[----:B------:R-:W-:Y:S05]  /*1140*/  BRA.U !UP0, `(.L_x_18) ;  /* 0x0000000508087547 */ /* 0x000fea000b800000 */
[----:B------:R-:W-:-:S09]  /*1150*/  UISETP.NE.AND UP0, UPT, UR6, 0x1, UPT ;  /* 0x000000010600788c */ /* 0x000fd2000bf05270 */
[----:B------:R-:W-:Y:S05]  /*1160*/  BRA.U !UP0, `(.L_x_28) ;  /* 0x0000000108a07547 */ /* 0x000fea000b800000 */
[----:B-1----:R-:W1:Y:S01]  /*1170*/  LDC.64 R8, c[0x0][0x388] ;  /* 0x0000e200ff087b82 */ /* 0x002e620000000a00 */
[CC--:B0-----:R-:W-:Y:S02]  /*1180*/  IMAD R15, R5.reuse, R25.reuse, R4 ;  /* 0x00000019050f7224 */ /* 0x0c1fe400078e0204 */
[----:B------:R-:W-:Y:S02]  /*1190*/  IMAD R13, R5, R25, R6 ;  /* 0x00000019050d7224 */ /* 0x000fe400078e0206 */
[----:B-1----:R-:W-:-:S04]  /*11a0*/  IMAD.WIDE R14, R15, 0x4, R8 ;  /* 0x000000040f0e7825 */ /* 0x002fc800078e0208 */
[----:B------:R-:W-:Y:S01]  /*11b0*/  IMAD.WIDE R12, R13, 0x4, R8 ;  /* 0x000000040d0c7825 */ /* 0x000fe200078e0208 */
        /* <DEDUP_REMOVED lines=17> */
.L_x_30:
[----:B------:R-:W-:Y:S05]  /*12d0*/  BSYNC.RECONVERGENT B0 ;  /* 0x0000000000007941 */ /* 0x000fea0003800200 */
.L_x_29:
        /* <DEDUP_REMOVED lines=15> */
.L_x_32:
[----:B------:R-:W-:Y:S05]  /*13d0*/  BSYNC.RECONVERGENT B0 ;  /* 0x0000000000007941 */ /* 0x000fea0003800200 */
.L_x_31:
[----:B------:R-:W-:-:S07]  /*13e0*/  IADD3 R5, PT, PT, R5, 0x2, RZ ;  /* 0x0000000205057810 */ /* 0x000fce0007ffe0ff */
.L_x_28:
[----:B------:R-:W-:-:S04]  /*13f0*/  ULOP3.LUT UR5, UR5, 0x1, URZ, 0xc0, !UPT ;  /* 0x0000000105057892 */ /* 0x000fc8000f8ec0ff */
[----:B------:R-:W-:-:S09]  /*1400*/  UISETP.NE.U32.AND UP0, UPT, UR5, 0x1, UPT ;  /* 0x000000010500788c */ /* 0x000fd2000bf05070 */
[----:B------:R-:W-:Y:S05]  /*1410*/  BRA.U UP0, `(.L_x_18) ;  /* 0x0000000100547547 */ /* 0x000fea000b800000 */
[----:B-1----:R-:W1:Y:S01]  /*1420*/  LDC.64 R8, c[0x0][0x388] ;  /* 0x0000e200ff087b82 */ /* 0x002e620000000a00 */
[CC--:B--2---:R-:W-:Y:S02]  /*1430*/  IMAD R11, R5.reuse, R25.reuse, R4 ;  /* 0x00000019050b7224 */ /* 0x0c4fe400078e0204 */
[----:B------:R-:W-:Y:S02]  /*1440*/  IMAD R5, R5, R25, R6 ;  /* 0x0000001905057224 */ /* 0x000fe400078e0206 */
[----:B-1----:R-:W-:-:S04]  /*1450*/  IMAD.WIDE R10, R11, 0x4, R8 ;  /* 0x000000040b0a7825 */ /* 0x002fc800078e0208 */
[----:B------:R-:W-:Y:S02]  /*1460*/  IMAD.WIDE R8, R5, 0x4, R8 ;  /* 0x0000000405087825 */ /* 0x000fe400078e0208 */
        /* <DEDUP_REMOVED lines=15> */
.L_x_33:
[----:B------:R-:W-:Y:S05]  /*1560*/  BSYNC.RECONVERGENT B0 ;  /* 0x0000000000007941 */ /* 0x000fea0003800200 */
.L_x_18:
[----:B------:R-:W-:Y:S05]  /*1570*/  @P1 BRA `(.L_x_34) ;  /* 0xffffffec00341947 */ /* 0x000fea000383ffff */
[----:B------:R-:W-:Y:S05]  /*1580*/  EXIT ;  /* 0x000000000000794d */ /* 0x000fea0003800000 */
.L_x_35:
[----:B------:R-:W-:-:S00]  /*1590*/  BRA `(.L_x_35) ;  /* 0xfffffffc00fc7947 */ /* 0x000fc0000383ffff */
[----:B------:R-:W-:-:S00]  /*15a0*/  NOP ;  /* 0x0000000000007918 */ /* 0x000fc00000000000 */
        /* <DEDUP_REMOVED lines=13> */
.L_x_49:


//--------------------- .text.ConstructTours      --------------------------
	.section	.text.ConstructTours,"ax",@progbits
	.align	128
        .global         ConstructTours
        .type           ConstructTours,@function
        .size           ConstructTours,(.L_x_50 - ConstructTours)
        .other          ConstructTours,@"STO_CUDA_ENTRY STV_DEFAULT"
ConstructTours:
.text.ConstructTours:
[----:B------:R-:W-:Y:S01]  /*0000*/  LDC R1, c[0x0][0x37c] ;  /* 0x0000df00ff017b82 */ /* 0x000fe20000000800 */
[----:B------:R-:W0:Y:S07]  /*0010*/  S2R R3, SR_TID.X ;  /* 0x0000000000037919 */ /* 0x000e2e0000002100 */
[----:B------:R-:W0:Y:S01]  /*0020*/  S2UR UR4, SR_CTAID.X ;  /* 0x00000000000479c3 */ /* 0x000e220000002500 */
[----:B------:R-:W1:Y:S07]  /*0030*/  LDCU UR5, c[0x0][0x398] ;  /* 0x00007300ff0577ac */ /* 0x000e6e0008000800 */
[----:B------:R-:W0:Y:S02]  /*0040*/  LDC R0, c[0x0][0x360] ;  /* 0x0000d800ff007b82 */ /* 0x000e240000000800 */
[----:B0-----:R-:W-:-:S05]  /*0050*/  IMAD R0, R0, UR4, R3 ;  /* 0x0000000400007c24 */ /* 0x001fca000f8e0203 */
[----:B-1----:R-:W-:-:S13]  /*0060*/  ISETP.GE.AND P0, PT, R0, UR5, PT ;  /* 0x0000000500007c0c */ /* 0x002fda000bf06270 */
[----:B------:R-:W-:Y:S05]  /*0070*/  @P0 EXIT ;  /* 0x000000000000094d */ /* 0x000fea0003800000 */
[----:B------:R-:W0:Y:S01]  /*0080*/  LDC R7, c[0x0][0x39c] ;  /* 0x0000e700ff077b82 */ /* 0x000e220000000800 */
[----:B------:R-:W1:Y:S07]  /*0090*/  LDCU.64 UR4, c[0x0][0x358] ;  /* 0x00006b00ff0477ac */ /* 0x000e6e0008000a00 */
[----:B------:R-:W2:Y:S01]  /*00a0*/  LDC.64 R2, c[0x0][0x388] ;  /* 0x0000e200ff027b82 */ /* 0x000ea20000000a00 */
[----:B0-----:R-:W-:Y:S01]  /*00b0*/  ISETP.GE.AND P0, PT, R7, 0x2, PT ;  /* 0x000000020700780c */ /* 0x001fe20003f06270 */
[----:B------:R-:W-:-:S04]  /*00c0*/  IMAD R5, R0, R7, RZ ;  /* 0x0000000700057224 */ /* 0x000fc800078e02ff */
[----:B--2---:R-:W-:-:S05]  /*00d0*/  IMAD.WIDE R2, R5, 0x4, R2 ;  /* 0x0000000405027825 */ /* 0x004fca00078e0202 */
[----:B-1----:R0:W-:Y:S03]  /*00e0*/  STG.E desc[UR4][R2.64], RZ ;  /* 0x000000ff02007986 */ /* 0x0021e6000c101904 */
[----:B------:R-:W-:Y:S05]  /*00f0*/  @!P0 EXIT ;  /* 0x000000000000894d */ /* 0x000fea0003800000 */
[----:B------:R-:W-:-:S07]  /*0100*/  IMAD.MOV.U32 R9, RZ, RZ, 0x1 ;  /* 0x00000001ff097424 */ /* 0x000fce00078e00ff */
.L_x_47:
[----:B-1----:R-:W-:-:S05]  /*0110*/  IMAD.WIDE.U32 R4, R9, 0x4, R2 ;  /* 0x0000000409047825 */ /* 0x002fca00078e0002 */
[----:B------:R1:W5:Y:S01]  /*0120*/  LDG.E R13, desc[UR4][R4.64+-0x4] ;  /* 0xfffffc04040d7981 */ /* 0x000362000c1e1900 */
[----:B------:R-:W-:Y:S01]  /*0130*/  IMAD.MOV R8, RZ, RZ, -R9 ;  /* 0x000000ffff087224 */ /* 0x000fe200078e0a09 */
[----:B------:R-:W-:Y:S01]  /*0140*/  MOV R11, 0xffffffff ;  /* 0xffffffff000b7802 */ /* 0x000fe20000000f00 */
[----:B------:R-:W-:Y:S01]  /*0150*/  IMAD.MOV.U32 R0, RZ, RZ, RZ ;  /* 0x000000ffff007224 */ /* 0x000fe200078e00ff */
[----:B--2---:R-:W-:-:S07]  /*0160*/  CS2R R6, SRZ ;  /* 0x0000000000067805 */ /* 0x004fce000001ff00 */
.L_x_40:
[----:B------:R-:W2:Y:S01]  /*0170*/  LDC.64 R14, c[0x0][0x380] ;  /* 0x0000e000ff0e7b82 */ /* 0x000ea20000000a00 */
[----:B------:R-:W3:Y:S02]  /*0180*/  LDCU UR6, c[0x0][0x39c] ;  /* 0x00007380ff0677ac */ /* 0x000ee40008000800 */
[----:B---3-5:R-:W-:-:S04]  /*0190*/  IMAD R19, R13, UR6, R0 ;  /* 0x000000060d137c24 */ /* 0x028fc8000f8e0200 */
[----:B--2---:R-:W-:-:S06]  /*01a0*/  IMAD.WIDE R14, R19, 0x8, R14 ;  /* 0x00000008130e7825 */ /* 0x004fcc00078e020e */
[----:B------:R-:W2:Y:S01]  /*01b0*/  LDG.E.64 R14, desc[UR4][R14.64] ;  /* 0x000000040e0e7981 */ /* 0x000ea2000c1e1b00 */
[----:B------:R-:W-:Y:S01]  /*01c0*/  BSSY.RECONVERGENT B0, `(.L_x_36) ;  /* 0x0000019000007945 */ /* 0x000fe20003800200 */
[----:B--2---:R-:W-:-:S14]  /*01d0*/  DSETP.GT.AND P0, PT, R14, RZ, PT ;  /* 0x000000ff0e00722a */ /* 0x004fdc0003f04000 */
[----:B------:R-:W-:Y:S05]  /*01e0*/  @!P0 BRA `(.L_x_37) ;  /* 0x0000000000588947 */ /* 0x000fea0003800000 */
[----:B------:R-:W-:Y:S01]  /*01f0*/  BSSY.RELIABLE B1, `(.L_x_38) ;  /* 0x000000e000017945 */ /* 0x000fe20003800100 */
[----:B------:R-:W-:Y:S01]  /*0200*/  IMAD.MOV.U32 R10, RZ, RZ, R8 ;  /* 0x000000ffff0a7224 */ /* 0x000fe200078e0008 */
[----:B------:R-:W-:Y:S01]  /*0210*/  MOV R14, R2 ;  /* 0x00000002000e7202 */ /* 0x000fe20000000f00 */
[----:B------:R-:W-:-:S07]  /*0220*/  IMAD.MOV.U32 R17, RZ, RZ, R3 ;  /* 0x000000ffff117224 */ /* 0x000fce00078e0003 */
.L_x_39:
[----:B------:R-:W-:-:S06]  /*0230*/  IMAD.MOV.U32 R15, RZ, RZ, R17 ;  /* 0x000000ffff0f7224 */ /* 0x000fcc00078e0011 */
[----:B------:R-:W2:Y:S02]  /*0240*/  LDG.E R15, desc[UR4][R14.64] ;  /* 0x000000040e0f7981 */ /* 0x000ea4000c1e1900 */
[----:B--2---:R-:W-:-:S13]  /*0250*/  ISETP.NE.AND P0, PT, R15, R0, PT ;  /* 0x000000000f00720c */ /* 0x004fda0003f05270 */
[----:B------:R-:W-:Y:S05]  /*0260*/  @!P0 BREAK.RELIABLE B1 ;  /* 0x0000000000018942 */ /* 0x000fea0003800100 */
[----:B------:R-:W-:Y:S05]  /*0270*/  @!P0 BRA `(.L_x_37) ;  /* 0x0000000000348947 */ /* 0x000fea0003800000 */
[----:B------:R-:W-:Y:S02]  /*0280*/  IADD3 R10, PT, PT, R10, 0x1, RZ ;  /* 0x000000010a0a7810 */ /* 0x000fe40007ffe0ff */
[----:B------:R-:W-:Y:S02]  /*0290*/  IADD3 R14, P1, PT, R14, 0x4, RZ ;  /* 0x000000040e0e7810 */ /* 0x000fe40007f3e0ff */
[----:B------:R-:W-:-:S03]  /*02a0*/  ISETP.NE.AND P0, PT, R10, RZ, PT ;  /* 0x000000ff0a00720c */ /* 0x000fc60003f05270 */
[----:B------:R-:W-:-:S10]  /*02b0*/  IMAD.X R17, RZ, RZ, R17, P1 ;  /* 0x000000ffff117224 */ /* 0x000fd400008e0611 */
[----:B------:R-:W-:Y:S05]  /*02c0*/  @P0 BRA `(.L_x_39) ;  /* 0xfffffffc00d80947 */ /* 0x000fea000383ffff */
[----:B------:R-:W-:Y:S05]  /*02d0*/  BSYNC.RELIABLE B1 ;  /* 0x0000000000017941 */ /* 0x000fea0003800100 */
.L_x_38:
[----:B------:R-:W2:Y:S02]  /*02e0*/  LDC.64 R14, c[0x0][0x390] ;  /* 0x0000e400ff0e7b82 */ /* 0x000ea40000000a00 */
[----:B--2---:R-:W-:-:S06]  /*02f0*/  IMAD.WIDE R14, R19, 0x8, R14 ;  /* 0x00000008130e7825 */ /* 0x004fcc00078e020e */
[----:B------:R-:W2:Y:S02]  /*0300*/  LDG.E.64 R14, desc[UR4][R14.64] ;  /* 0x000000040e0e7981 */ /* 0x000ea4000c1e1b00 */
[----:B--2---:R-:W-:-:S06]  /*0310*/  DSETP.GT.AND P0, PT, R14, R6, PT ;  /* 0x000000060e00722a */ /* 0x004fcc0003f04000 */
[----:B------:R-:W-:Y:S02]  /*0320*/  FSEL R6, R14, R6, P0 ;  /* 0x000000060e067208 */ /* 0x000fe40000000000 */
[----:B------:R-:W-:Y:S02]  /*0330*/  FSEL R7, R15, R7, P0 ;  /* 0x000000070f077208 */ /* 0x000fe40000000000 */
[----:B------:R-:W-:-:S07]  /*0340*/  SEL R11, R0, R11, P0 ;  /* 0x0000000b000b7207 */ /* 0x000fce0000000000 */
.L_x_37:
[----:B------:R-:W-:Y:S05]  /*0350*/  BSYNC.RECONVERGENT B0 ;  /* 0x0000000000007941 */ /* 0x000fea0003800200 */
.L_x_36:
[----:B------:R-:W-:Y:S05]  /*0360*/  WARPSYNC.ALL ;  /* 0x0000000000007948 */ /* 0x000fea0003800000 */
[----:B------:R-:W2:Y:S01]  /*0370*/  LDCU UR6, c[0x0][0x39c] ;  /* 0x00007380ff0677ac */ /* 0x000ea20008000800 */
[----:B------:R-:W-:-:S05]  /*0380*/  VIADD R0, R0, 0x1 ;  /* 0x0000000100007836 */ /* 0x000fca0000000000 */
[----:B--2---:R-:W-:-:S13]  /*0390*/  ISETP.NE.AND P0, PT, R0, UR6, PT ;  /* 0x0000000600007c0c */ /* 0x004fda000bf05270 */
[----:B------:R-:W-:Y:S05]  /*03a0*/  @P0 BRA `(.L_x_40) ;  /* 0xfffffffc00700947 */ /* 0x000fea000383ffff */
[----:B------:R-:W-:Y:S01]  /*03b0*/  ISETP.NE.AND P0, PT, R11, -0x1, PT ;  /* 0xffffffff0b00780c */ /* 0x000fe20003f05270 */
[----:B------:R-:W-:-:S12]  /*03c0*/  BSSY.RECONVERGENT B0, `(.L_x_41) ;  /* 0x0000016000007945 */ /* 0x000fd80003800200 */
[----:B------:R-:W-:Y:S05]  /*03d0*/  @P0 BRA `(.L_x_42) ;  /* 0x0000000000500947 */ /* 0x000fea0003800000 */
[----:B------:R2:W5:Y:S01]  /*03e0*/  LDG.E R0, desc[UR4][R2.64] ;  /* 0x0000000402007981 */ /* 0x000562000c1e1900 */
[----:B------:R-:W-:-:S07]  /*03f0*/  MOV R11, RZ ;  /* 0x000000ff000b7202 */ /* 0x000fce0000000f00 */
.L_x_46:
[----:B-----5:R-:W-:Y:S01]  /*0400*/  ISETP.NE.AND P0, PT, R0, R11, PT ;  /* 0x0000000b0000720c */ /* 0x020fe20003f05270 */
[----:B------:R-:W-:-:S12]  /*0410*/  BSSY.RELIABLE B1, `(.L_x_43) ;  /* 0x000000b000017945 */ /* 0x000fd80003800100 */
[----:B------:R-:W-:Y:S05]  /*0420*/  @!P0 BRA `(.L_x_44) ;  /* 0x0000000000248947 */ /* 0x000fea0003800000 */
[----:B------:R-:W-:-:S07]  /*0430*/  IMAD.MOV.U32 R13, RZ, RZ, RZ ;  /* 0x000000ffff0d7224 */ /* 0x000fce00078e00ff */
.L_x_45:
[----:B------:R-:W-:-:S05]  /*0440*/  VIADD R13, R13, 0x1 ;  /* 0x000000010d0d7836 */ /* 0x000fca0000000000 */
[----:B------:R-:W-:-:S13]  /*0450*/  ISETP.NE.AND P0, PT, R13, R9, PT ;  /* 0x000000090d00720c */ /* 0x000fda0003f05270 */
[----:B------:R-:W-:Y:S05]  /*0460*/  @!P0 BREAK.RELIABLE B1 ;  /* 0x0000000000018942 */ /* 0x000fea0003800100 */
[----:B------:R-:W-:Y:S05]  /*0470*/  @!P0 BRA `(.L_x_42) ;  /* 0x0000000000288947 */ /* 0x000fea0003800000 */
[----:B------:R-:W-:-:S06]  /*0480*/  IMAD.WIDE.U32 R6, R13, 0x4, R2 ;  /* 0x000000040d067825 */ /* 0x000fcc00078e0002 */
[----:B------:R-:W3:Y:S02]  /*0490*/  LDG.E R6, desc[UR4][R6.64] ;  /* 0x0000000406067981 */ /* 0x000ee4000c1e1900 */
[----:B---3--:R-:W-:-:S13]  /*04a0*/  ISETP.NE.AND P0, PT, R6, R11, PT ;  /* 0x0000000b0600720c */ /* 0x008fda0003f05270 */
[----:B------:R-:W-:Y:S05]  /*04b0*/  @P0 BRA `(.L_x_45) ;  /* 0xfffffffc00e00947 */ /* 0x000fea000383ffff */
.L_x_44:
[----:B------:R-:W-:Y:S05]  /*04c0*/  BSYNC.RELIABLE B1 ;  /* 0x0000000000017941 */ /* 0x000fea0003800100 */
.L_x_43:
[----:B------:R-:W3:Y:S01]  /*04d0*/  LDCU UR6, c[0x0][0x39c] ;  /* 0x00007380ff0677ac */ /* 0x000ee20008000800 */
[----:B------:R-:W-:-:S04]  /*04e0*/  IADD3 R11, PT, PT, R11, 0x1, RZ ;  /* 0x000000010b0b7810 */ /* 0x000fc80007ffe0ff */
[----:B---3--:R-:W-:-:S13]  /*04f0*/  ISETP.NE.AND P0, PT, R11, UR6, PT ;  /* 0x000000060b007c0c */ /* 0x008fda000bf05270 */
[----:B------:R-:W-:Y:S05]  /*0500*/  @P0 BRA `(.L_x_46) ;  /* 0xfffffffc00bc0947 */ /* 0x000fea000383ffff */
[----:B------:R-:W-:-:S07]  /*0510*/  IMAD.MOV.U32 R11, RZ, RZ, -0x1 ;  /* 0xffffffffff0b7424 */ /* 0x000fce00078e00ff */
.L_x_42:
[----:B------:R-:W-:Y:S05]  /*0520*/  BSYNC.RECONVERGENT B0 ;  /* 0x0000000000007941 */ /* 0x000fea0003800200 */
.L_x_41:
[----:B------:R-:W-:Y:S05]  /*0530*/  WARPSYNC.ALL ;  /* 0x0000000000007948 */ /* 0x000fea0003800000 */
[----:B------:R-:W3:Y:S01]  /*0540*/  LDCU UR6, c[0x0][0x39c] ;  /* 0x00007380ff0677ac */ /* 0x000ee20008000800 */
[----:B------:R4:W-:Y:S01]  /*0550*/  STG.E desc[UR4][R4.64], R11 ;  /* 0x0000000b04007986 */ /* 0x0009e2000c101904 */
[----:B------:R-:W-:-:S04]  /*0560*/  IADD3 R9, PT, PT, R9, 0x1, RZ ;  /* 0x0000000109097810 */ /* 0x000fc80007ffe0ff */
[----:B---3--:R-:W-:-:S13]  /*0570*/  ISETP.NE.AND P0, PT, R9, UR6, PT ;  /* 0x0000000609007c0c */ /* 0x008fda000bf05270 */
[----:B----4-:R-:W-:Y:S05]  /*0580*/  @P0 BRA `(.L_x_47) ;  /* 0xfffffff800e00947 */ /* 0x010fea000383ffff */
[----:B------:R-:W-:Y:S05]  /*0590*/  EXIT ;  /* 0x000000000000794d */ /* 0x000fea0003800000 */
.L_x_48:
        /* <DEDUP_REMOVED lines=14> */
.L_x_50:


//--------------------- .nv.shared.reserved.0     --------------------------
	.section	.nv.shared.reserved.0,"aw",@nobits
	.weak		__nv_reservedSMEM_offset_0_alias
	.size		__nv_reservedSMEM_offset_0_alias, 0, 64
	.other		__nv_reservedSMEM_offset_0_alias,@"STO_CUDA_RESERVED_SHARED STV_DEFAULT"
__nv_reservedSMEM_offset_0_alias:
	.zero		0
	.zero		64


//--------------------- .nv.constant0.UpdatePheromones --------------------------
	.section	.nv.constant0.UpdatePheromones,"a",@progbits
	.sectionflags	@""
	.align	4
.nv.constant0.UpdatePheromones:
	.zero		920


//--------------------- .nv.constant0.ConstructTours --------------------------
	.section	.nv.constant0.ConstructTours,"a",@progbits
	.sectionflags	@""
	.align	4
.nv.constant0.ConstructTours:
	.zero		928


//--------------------- SYMBOLS --------------------------

	.type		.nv.reservedSmem.offset0,@object
	.size		.nv.reservedSmem.offset0,0x4
